	.headerflags	@"EF_CUDA_TEXMODE_UNIFIED EF_CUDA_64BIT_ADDRESS EF_CUDA_ACCELERATORS EF_CUDA_SM90 EF_CUDA_VIRTUAL_SM(EF_CUDA_SM90)"
	.elftype	@"ET_EXEC"


//--------------------- .nv.info                  --------------------------
	.section	.nv.info,"",@"SHT_CUDA_INFO"
	.align	4


	//----- nvinfo : EIATTR_REGCOUNT
	.align		4
        /*0000*/ 	.byte	0x04, 0x2f
        /*0002*/ 	.short	(.L_1 - .L_0)
	.align		4
.L_0:
        /*0004*/ 	.word	index@(triton_poi_fused_convolution_1)
        /*0008*/ 	.word	0x0000000c


	//----- nvinfo : EIATTR_MIN_STACK_SIZE
	.align		4
.L_1:
        /*000c*/ 	.byte	0x04, 0x12
        /*000e*/ 	.short	(.L_3 - .L_2)
	.align		4
.L_2:
        /*0010*/ 	.word	index@(triton_poi_fused_convolution_1)
        /*0014*/ 	.word	0x00000000


	//----- nvinfo : EIATTR_FRAME_SIZE
	.align		4
.L_3:
        /*0018*/ 	.byte	0x04, 0x11
        /*001a*/ 	.short	(.L_5 - .L_4)
	.align		4
.L_4:
        /*001c*/ 	.word	index@(triton_poi_fused_convolution_1)
        /*0020*/ 	.word	0x00000000


	//----- nvinfo : EIATTR_MIN_STACK_SIZE
	.align		4
.L_5:
        /*0024*/ 	.byte	0x04, 0x12
        /*0026*/ 	.short	(.L_7 - .L_6)
	.align		4
.L_6:
        /*0028*/ 	.word	index@(triton_poi_fused_convolution_1)
        /*002c*/ 	.word	0x00000000
.L_7:


//--------------------- .nv.info.triton_poi_fused_convolution_1 --------------------------
	.section	.nv.info.triton_poi_fused_convolution_1,"",@"SHT_CUDA_INFO"
	.sectionflags	@""
	.align	4


	//----- nvinfo : EIATTR_CUDA_API_VERSION
	.align		4
        /*0000*/ 	.byte	0x04, 0x37
        /*0002*/ 	.short	(.L_9 - .L_8)
.L_8:
        /*0004*/ 	.word	0x0000007c


	//----- nvinfo : EIATTR_KPARAM_INFO
	.align		4
.L_9:
        /*0008*/ 	.byte	0x04, 0x17
        /*000a*/ 	.short	(.L_11 - .L_10)
.L_10:
        /*000c*/ 	.word	0x00000000
        /*0010*/ 	.short	0x0002
        /*0012*/ 	.short	0x0010
        /*0014*/ 	.byte	0x00, 0xf0, 0x11, 0x00


	//----- nvinfo : EIATTR_KPARAM_INFO
	.align		4
.L_11:
        /*0018*/ 	.byte	0x04, 0x17
        /*001a*/ 	.short	(.L_13 - .L_12)
.L_12:
        /*001c*/ 	.word	0x00000000
        /*0020*/ 	.short	0x0001
        /*0022*/ 	.short	0x0008
        /*0024*/ 	.byte	0x00, 0xf4, 0x21, 0x00


	//----- nvinfo : EIATTR_KPARAM_INFO
	.align		4
.L_13:
        /*0028*/ 	.byte	0x04, 0x17
        /*002a*/ 	.short	(.L_15 - .L_14)
.L_14:
        /*002c*/ 	.word	0x00000000
        /*0030*/ 	.short	0x0000
        /*0032*/ 	.short	0x0000
        /*0034*/ 	.byte	0x00, 0xf4, 0x21, 0x00


	//----- nvinfo : EIATTR_SPARSE_MMA_MASK
	.align		4
.L_15:
        /*0038*/ 	.byte	0x03, 0x50
        /*003a*/ 	.short	0x0000


	//----- nvinfo : EIATTR_MAXREG_COUNT
	.align		4
        /*003c*/ 	.byte	0x03, 0x1b
        /*003e*/ 	.short	0x00ff


	//----- nvinfo : EIATTR_EXIT_INSTR_OFFSETS
	.align		4
        /*0040*/ 	.byte	0x04, 0x1c
        /*0042*/ 	.short	(.L_17 - .L_16)


	//   ....[0]....
.L_16:
        /*0044*/ 	.word	0x00000180


	//   ....[1]....
        /*0048*/ 	.word	0x000001a0


	//----- nvinfo : EIATTR_REQNTID
	.align		4
.L_17:
        /*004c*/ 	.byte	0x04, 0x10
        /*004e*/ 	.short	(.L_19 - .L_18)
.L_18:
        /*0050*/ 	.word	0x00000080
        /*0054*/ 	.word	0x00000001
        /*0058*/ 	.word	0x00000001


	//----- nvinfo : EIATTR_CBANK_PARAM_SIZE
	.align		4
.L_19:
        /*005c*/ 	.byte	0x03, 0x19
        /*005e*/ 	.short	0x0014


	//----- nvinfo : EIATTR_PARAM_CBANK
	.align		4
        /*0060*/ 	.byte	0x04, 0x0a
        /*0062*/ 	.short	(.L_21 - .L_20)
	.align		4
.L_20:
        /*0064*/ 	.word	index@(.nv.constant0.triton_poi_fused_convolution_1)
        /*0068*/ 	.short	0x0210
        /*006a*/ 	.short	0x0014


	//----- nvinfo : EIATTR_SW_WAR
	.align		4
.L_21:
        /*006c*/ 	.byte	0x04, 0x36
        /*006e*/ 	.short	(.L_23 - .L_22)
.L_22:
        /*0070*/ 	.word	0x00000008
.L_23:


//--------------------- .nv.callgraph             --------------------------
	.section	.nv.callgraph,"",@"SHT_CUDA_CALLGRAPH"
	.align	4
	.sectionentsize	8
	.align		4
        /*0000*/ 	.word	0x00000000
	.align		4
        /*0004*/ 	.word	0xffffffff
	.align		4
        /*0008*/ 	.word	0x00000000
	.align		4
        /*000c*/ 	.word	0xfffffffe
	.align		4
        /*0010*/ 	.word	0x00000000
	.align		4
        /*0014*/ 	.word	0xfffffffd
	.align		4
        /*0018*/ 	.word	0x00000000
	.align		4
        /*001c*/ 	.word	0xfffffffc


//--------------------- .text.triton_poi_fused_convolution_1 --------------------------
	.section	.text.triton_poi_fused_convolution_1,"ax",@progbits
	.align	128
        .global         triton_poi_fused_convolution_1
        .type           triton_poi_fused_convolution_1,@function
        .size           triton_poi_fused_convolution_1,(.L_x_1 - triton_poi_fused_convolution_1)
        .other          triton_poi_fused_convolution_1,@"STO_CUDA_ENTRY STV_DEFAULT"
triton_poi_fused_convolution_1:
.text.triton_poi_fused_convolution_1:
[----:B------:R-:W0:Y:S02]  /*0000*/  LDC R1, c[0x0][0x28] ;  /* 0x00000a00ff017b82 */ /* 0x000e240000000800 */
[----:B------:R-:W1:Y:S01]  /*0010*/  S2R R0, SR_TID.X ;  /* 0x0000000000007919 */ /* 0x000e620000002100 */
[----:B------:R-:W2:Y:S01]  /*0020*/  LDC.64 R4, c[0x0][0x218] ;  /* 0x00008600ff047b82 */ /* 0x000ea20000000a00 */
[----:B------:R-:W-:Y:S01]  /*0030*/  ULDC.64 UR4, c[0x0][0x208] ;  /* 0x0000820000047ab9 */ /* 0x000fe20000000a00 */
[----:B------:R-:W3:Y:S06]  /*0040*/  S2R R7, SR_CTAID.X ;  /* 0x0000000000077919 */ /* 0x000eec0000002500 */
[----:B------:R-:W4:Y:S01]  /*0050*/  LDC.64 R2, c[0x0][0x210] ;  /* 0x00008400ff027b82 */ /* 0x000f220000000a00 */
[----:B-1----:R-:W-:Y:S01]  /*0060*/  IMAD.SHL.U32 R0, R0, 0x2, RZ ;  /* 0x0000000200007824 */ /* 0x002fe200078e00ff */
[----:B---3--:R-:W-:-:S04]  /*0070*/  SHF.R.S32.HI R6, RZ, 0x17, R7 ;  /* 0x00000017ff067819 */ /* 0x008fc80000011407 */
[----:B------:R-:W-:-:S05]  /*0080*/  LOP3.LUT R0, R0, 0xfe, RZ, 0xc0, !PT ;  /* 0x000000fe00007812 */ /* 0x000fca00078ec0ff */
[----:B------:R-:W-:Y:S01]  /*0090*/  IMAD R7, R7, 0x100, R0 ;  /* 0x0000010007077824 */ /* 0x000fe200078e0200 */
[----:B------:R-:W-:-:S03]  /*00a0*/  SGXT R0, R6, 0x1 ;  /* 0x000000010600781a */ /* 0x000fc60000000200 */
[C---:B----4-:R-:W-:Y:S01]  /*00b0*/  IMAD.WIDE R2, R7.reuse, 0x4, R2 ;  /* 0x0000000407027825 */ /* 0x050fe200078e0202 */
[----:B------:R-:W-:Y:S02]  /*00c0*/  LEA.HI R0, R0, R7, RZ, 0x8 ;  /* 0x0000000700007211 */ /* 0x000fe400078f40ff */
[----:B------:R-:W-:Y:S02]  /*00d0*/  ISETP.GE.AND P0, PT, R7, 0x400, PT ;  /* 0x000004000700780c */ /* 0x000fe40003f06270 */
[----:B------:R-:W-:Y:S02]  /*00e0*/  CS2R R6, SRZ ;  /* 0x0000000000067805 */ /* 0x000fe4000001ff00 */
[----:B------:R-:W-:Y:S01]  /*00f0*/  SHF.R.S32.HI R9, RZ, 0x8, R0 ;  /* 0x00000008ff097819 */ /* 0x000fe20000011400 */
[----:B------:R-:W-:-:S04]  /*0100*/  IMAD.MOV.U32 R0, RZ, RZ, RZ ;  /* 0x000000ffff007224 */ /* 0x000fc800078e00ff */
[----:B--2---:R-:W-:Y:S01]  /*0110*/  IMAD.WIDE R4, R9, 0x4, R4 ;  /* 0x0000000409047825 */ /* 0x004fe200078e0204 */
[----:B------:R-:W-:-:S03]  /*0120*/  HFMA2.MMA R9, -RZ, RZ, 0, 0 ;  /* 0x00000000ff097435 */ /* 0x000fc600000001ff */
[----:B------:R-:W2:Y:S04]  /*0130*/  @!P0 LDG.E.64 R6, desc[UR4][R2.64] ;  /* 0x0000000402068981 */ /* 0x000ea8000c1e1b00 */
[----:B------:R-:W2:Y:S04]  /*0140*/  @!P0 LDG.E.EL R0, desc[UR4][R4.64] ;  /* 0x0000000404008981 */ /* 0x000ea8000c2e1900 */
[----:B------:R-:W3:Y:S01]  /*0150*/  @!P0 LDG.E.EL R9, desc[UR4][R4.64] ;  /* 0x0000000404098981 */ /* 0x000ee2000c2e1900 */
[----:B--2---:R-:W-:Y:S01]  /*0160*/  FADD R7, R0, R7 ;  /* 0x0000000700077221 */ /* 0x004fe20000000000 */
[----:B---3--:R-:W-:Y:S01]  /*0170*/  FADD R6, R9, R6 ;  /* 0x0000000609067221 */ /* 0x008fe20000000000 */
[----:B------:R-:W-:Y:S06]  /*0180*/  @P0 EXIT ;  /* 0x000000000000094d */ /* 0x000fec0003800000 */
[----:B------:R-:W-:Y:S01]  /*0190*/  STG.E.64 desc[UR4][R2.64], R6 ;  /* 0x0000000602007986 */ /* 0x000fe2000c101b04 */
[----:B------:R-:W-:Y:S05]  /*01a0*/  EXIT ;  /* 0x000000000000794d */ /* 0x000fea0003800000 */
.L_x_0:
[----:B------:R-:W-:-:S00]  /*01b0*/  BRA `(.L_x_0) ;  /* 0xfffffffc00fc7947 */ /* 0x000fc0000383ffff */
[----:B------:R-:W-:-:S00]  /*01c0*/  NOP ;  /* 0x0000000000007918 */ /* 0x000fc00000000000 */
        /* <DEDUP_REMOVED lines=11> */
.L_x_1:


//--------------------- .nv.constant0.triton_poi_fused_convolution_1 --------------------------
	.section	.nv.constant0.triton_poi_fused_convolution_1,"a",@progbits
	.sectionflags	@""
	.align	4
.nv.constant0.triton_poi_fused_convolution_1:
	.zero		548
